	.headerflags	@"EF_CUDA_TEXMODE_UNIFIED EF_CUDA_64BIT_ADDRESS EF_CUDA_ACCELERATORS EF_CUDA_SM90 EF_CUDA_VIRTUAL_SM(EF_CUDA_SM90)"
	.elftype	@"ET_EXEC"


//--------------------- .nv.info                  --------------------------
	.section	.nv.info,"",@"SHT_CUDA_INFO"
	.align	4


	//----- nvinfo : EIATTR_REGCOUNT
	.align		4
        /*0000*/ 	.byte	0x04, 0x2f
        /*0002*/ 	.short	(.L_2 - .L_1)
	.align		4
.L_1:
        /*0004*/ 	.word	index@(triton_poi_fused_native_group_norm_relu_28)
        /*0008*/ 	.word	0x00000012


	//----- nvinfo : EIATTR_MIN_STACK_SIZE
	.align		4
.L_2:
        /*000c*/ 	.byte	0x04, 0x12
        /*000e*/ 	.short	(.L_4 - .L_3)
	.align		4
.L_3:
        /*0010*/ 	.word	index@(triton_poi_fused_native_group_norm_relu_28)
        /*0014*/ 	.word	0x00000000


	//----- nvinfo : EIATTR_FRAME_SIZE
	.align		4
.L_4:
        /*0018*/ 	.byte	0x04, 0x11
        /*001a*/ 	.short	(.L_6 - .L_5)
	.align		4
.L_5:
        /*001c*/ 	.word	index@(triton_poi_fused_native_group_norm_relu_28)
        /*0020*/ 	.word	0x00000000


	//----- nvinfo : EIATTR_MIN_STACK_SIZE
	.align		4
.L_6:
        /*0024*/ 	.byte	0x04, 0x12
        /*0026*/ 	.short	(.L_8 - .L_7)
	.align		4
.L_7:
        /*0028*/ 	.word	index@(triton_poi_fused_native_group_norm_relu_28)
        /*002c*/ 	.word	0x00000000
.L_8:


//--------------------- .nv.info.triton_poi_fused_native_group_norm_relu_28 --------------------------
	.section	.nv.info.triton_poi_fused_native_group_norm_relu_28,"",@"SHT_CUDA_INFO"
	.sectionflags	@""
	.align	4


	//----- nvinfo : EIATTR_CUDA_API_VERSION
	.align		4
        /*0000*/ 	.byte	0x04, 0x37
        /*0002*/ 	.short	(.L_10 - .L_9)
.L_9:
        /*0004*/ 	.word	0x0000007c


	//----- nvinfo : EIATTR_KPARAM_INFO
	.align		4
.L_10:
        /*0008*/ 	.byte	0x04, 0x17
        /*000a*/ 	.short	(.L_12 - .L_11)
.L_11:
        /*000c*/ 	.word	0x00000000
        /*0010*/ 	.short	0x0006
        /*0012*/ 	.short	0x0030
        /*0014*/ 	.byte	0x00, 0xf0, 0x11, 0x00


	//----- nvinfo : EIATTR_KPARAM_INFO
	.align		4
.L_12:
        /*0018*/ 	.byte	0x04, 0x17
        /*001a*/ 	.short	(.L_14 - .L_13)
.L_13:
        /*001c*/ 	.word	0x00000000
        /*0020*/ 	.short	0x0005
        /*0022*/ 	.short	0x0028
        /*0024*/ 	.byte	0x00, 0xf4, 0x21, 0x00


	//----- nvinfo : EIATTR_KPARAM_INFO
	.align		4
.L_14:
        /*0028*/ 	.byte	0x04, 0x17
        /*002a*/ 	.short	(.L_16 - .L_15)
.L_15:
        /*002c*/ 	.word	0x00000000
        /*0030*/ 	.short	0x0004
        /*0032*/ 	.short	0x0020
        /*0034*/ 	.byte	0x00, 0xf4, 0x21, 0x00


	//----- nvinfo : EIATTR_KPARAM_INFO
	.align		4
.L_16:
        /*0038*/ 	.byte	0x04, 0x17
        /*003a*/ 	.short	(.L_18 - .L_17)
.L_17:
        /*003c*/ 	.word	0x00000000
        /*0040*/ 	.short	0x0003
        /*0042*/ 	.short	0x0018
        /*0044*/ 	.byte	0x00, 0xf4, 0x21, 0x00


	//----- nvinfo : EIATTR_KPARAM_INFO
	.align		4
.L_18:
        /*0048*/ 	.byte	0x04, 0x17
        /*004a*/ 	.short	(.L_20 - .L_19)
.L_19:
        /*004c*/ 	.word	0x00000000
        /*0050*/ 	.short	0x0002
        /*0052*/ 	.short	0x0010
        /*0054*/ 	.byte	0x00, 0xf4, 0x21, 0x00


	//----- nvinfo : EIATTR_KPARAM_INFO
	.align		4
.L_20:
        /*0058*/ 	.byte	0x04, 0x17
        /*005a*/ 	.short	(.L_22 - .L_21)
.L_21:
        /*005c*/ 	.word	0x00000000
        /*0060*/ 	.short	0x0001
        /*0062*/ 	.short	0x0008
        /*0064*/ 	.byte	0x00, 0xf4, 0x21, 0x00


	//----- nvinfo : EIATTR_KPARAM_INFO
	.align		4
.L_22:
        /*0068*/ 	.byte	0x04, 0x17
        /*006a*/ 	.short	(.L_24 - .L_23)
.L_23:
        /*006c*/ 	.word	0x00000000
        /*0070*/ 	.short	0x0000
        /*0072*/ 	.short	0x0000
        /*0074*/ 	.byte	0x00, 0xf4, 0x21, 0x00


	//----- nvinfo : EIATTR_SPARSE_MMA_MASK
	.align		4
.L_24:
        /*0078*/ 	.byte	0x03, 0x50
        /*007a*/ 	.short	0x0000


	//----- nvinfo : EIATTR_MAXREG_COUNT
	.align		4
        /*007c*/ 	.byte	0x03, 0x1b
        /*007e*/ 	.short	0x00ff


	//----- nvinfo : EIATTR_EXIT_INSTR_OFFSETS
	.align		4
        /*0080*/ 	.byte	0x04, 0x1c
        /*0082*/ 	.short	(.L_26 - .L_25)


	//   ....[0]....
.L_25:
        /*0084*/ 	.word	0x00000350


	//----- nvinfo : EIATTR_REQNTID
	.align		4
.L_26:
        /*0088*/ 	.byte	0x04, 0x10
        /*008a*/ 	.short	(.L_28 - .L_27)
.L_27:
        /*008c*/ 	.word	0x00000080
        /*0090*/ 	.word	0x00000001
        /*0094*/ 	.word	0x00000001


	//----- nvinfo : EIATTR_CBANK_PARAM_SIZE
	.align		4
.L_28:
        /*0098*/ 	.byte	0x03, 0x19
        /*009a*/ 	.short	0x0034


	//----- nvinfo : EIATTR_PARAM_CBANK
	.align		4
        /*009c*/ 	.byte	0x04, 0x0a
        /*009e*/ 	.short	(.L_30 - .L_29)
	.align		4
.L_29:
        /*00a0*/ 	.word	index@(.nv.constant0.triton_poi_fused_native_group_norm_relu_28)
        /*00a4*/ 	.short	0x0210
        /*00a6*/ 	.short	0x0034


	//----- nvinfo : EIATTR_SW_WAR
	.align		4
.L_30:
        /*00a8*/ 	.byte	0x04, 0x36
        /*00aa*/ 	.short	(.L_32 - .L_31)
.L_31:
        /*00ac*/ 	.word	0x00000008
.L_32:


//--------------------- .nv.callgraph             --------------------------
	.section	.nv.callgraph,"",@"SHT_CUDA_CALLGRAPH"
	.align	4
	.sectionentsize	8
	.align		4
        /*0000*/ 	.word	0x00000000
	.align		4
        /*0004*/ 	.word	0xffffffff
	.align		4
        /*0008*/ 	.word	0x00000000
	.align		4
        /*000c*/ 	.word	0xfffffffe
	.align		4
        /*0010*/ 	.word	0x00000000
	.align		4
        /*0014*/ 	.word	0xfffffffd
	.align		4
        /*0018*/ 	.word	0x00000000
	.align		4
        /*001c*/ 	.word	0xfffffffc


//--------------------- .nv.constant4             --------------------------
	.section	.nv.constant4,"a",@progbits
	.align	8
	.align		8
.nv.constant4:
        /*0000*/ 	.dword	_$_str


//--------------------- .text.triton_poi_fused_native_group_norm_relu_28 --------------------------
	.section	.text.triton_poi_fused_native_group_norm_relu_28,"ax",@progbits
	.align	128
        .global         triton_poi_fused_native_group_norm_relu_28
        .type           triton_poi_fused_native_group_norm_relu_28,@function
        .size           triton_poi_fused_native_group_norm_relu_28,(.L_x_1 - triton_poi_fused_native_group_norm_relu_28)
        .other          triton_poi_fused_native_group_norm_relu_28,@"STO_CUDA_ENTRY STV_DEFAULT"
triton_poi_fused_native_group_norm_relu_28:
.text.triton_poi_fused_native_group_norm_relu_28:
[----:B------:R-:W-:Y:S01]  /*0000*/  LDC R1, c[0x0][0x28] ;  /* 0x00000a00ff017b82 */ /* 0x000fe20000000800 */
[----:B------:R-:W1:Y:S07]  /*0010*/  S2R R0, SR_TID.X ;  /* 0x0000000000007919 */ /* 0x000e6e0000002100 */
[----:B------:R-:W2:Y:S01]  /*0020*/  LDC.64 R6, c[0x0][0x220] ;  /* 0x00008800ff067b82 */ /* 0x000ea20000000a00 */
[----:B------:R-:W-:Y:S01]  /*0030*/  ULDC.64 UR4, c[0x0][0x208] ;  /* 0x0000820000047ab9 */ /* 0x000fe20000000a00 */
[----:B------:R-:W3:Y:S06]  /*0040*/  S2R R5, SR_CTAID.X ;  /* 0x0000000000057919 */ /* 0x000eec0000002500 */
[----:B------:R-:W4:Y:S08]  /*0050*/  LDC.64 R10, c[0x0][0x218] ;  /* 0x00008600ff0a7b82 */ /* 0x000f300000000a00 */
[----:B------:R-:W5:Y:S08]  /*0060*/  LDC.64 R8, c[0x0][0x210] ;  /* 0x00008400ff087b82 */ /* 0x000f700000000a00 */
[----:B------:R-:W2:Y:S01]  /*0070*/  LDC.64 R14, c[0x0][0x228] ;  /* 0x00008a00ff0e7b82 */ /* 0x000ea20000000a00 */
[----:B-1----:R-:W-:Y:S01]  /*0080*/  IMAD.SHL.U32 R0, R0, 0x2, RZ ;  /* 0x0000000200007824 */ /* 0x002fe200078e00ff */
[----:B---3--:R-:W-:-:S04]  /*0090*/  SHF.R.S32.HI R3, RZ, 0x17, R5 ;  /* 0x00000017ff037819 */ /* 0x008fc80000011405 */
[----:B------:R-:W-:Y:S02]  /*00a0*/  LOP3.LUT R0, R0, 0xfe, RZ, 0xc0, !PT ;  /* 0x000000fe00007812 */ /* 0x000fe400078ec0ff */
[----:B------:R-:W-:-:S03]  /*00b0*/  SGXT R3, R3, 0x1 ;  /* 0x000000010303781a */ /* 0x000fc60000000200 */
[----:B------:R-:W-:-:S05]  /*00c0*/  IMAD R0, R5, 0x100, R0 ;  /* 0x0000010005007824 */ /* 0x000fca00078e0200 */
[CC--:B------:R-:W-:Y:S02]  /*00d0*/  LEA.HI R2, R3.reuse, R0.reuse, RZ, 0x8 ;  /* 0x0000000003027211 */ /* 0x0c0fe400078f40ff */
[----:B------:R-:W-:Y:S02]  /*00e0*/  LEA.HI R3, R3, R0, RZ, 0xc ;  /* 0x0000000003037211 */ /* 0x000fe400078f60ff */
[----:B------:R-:W-:Y:S02]  /*00f0*/  LOP3.LUT R5, R2, 0xffffff00, RZ, 0xc0, !PT ;  /* 0xffffff0002057812 */ /* 0x000fe400078ec0ff */
[----:B------:R-:W-:-:S03]  /*0100*/  SHF.R.S32.HI R3, RZ, 0xc, R3 ;  /* 0x0000000cff037819 */ /* 0x000fc60000011403 */
[----:B------:R-:W-:-:S05]  /*0110*/  IMAD.IADD R2, R0, 0x1, -R5 ;  /* 0x0000000100027824 */ /* 0x000fca00078e0a05 */
[----:B------:R-:W-:-:S04]  /*0120*/  PRMT R4, R2, 0x9910, RZ ;  /* 0x0000991002047816 */ /* 0x000fc800000000ff */
[----:B------:R-:W-:-:S04]  /*0130*/  SHF.R.S32.HI R4, RZ, 0xf, R4 ;  /* 0x0000000fff047819 */ /* 0x000fc80000011404 */
[----:B------:R-:W-:-:S04]  /*0140*/  LOP3.LUT R5, R4, 0xffff, RZ, 0xc0, !PT ;  /* 0x0000ffff04057812 */ /* 0x000fc800078ec0ff */
[----:B------:R-:W-:-:S04]  /*0150*/  LEA.HI R4, R5, R2, RZ, 0x13 ;  /* 0x0000000205047211 */ /* 0x000fc800078f98ff */
[----:B------:R-:W-:-:S04]  /*0160*/  PRMT R4, R4, 0x9910, RZ ;  /* 0x0000991004047816 */ /* 0x000fc800000000ff */
[----:B------:R-:W-:-:S04]  /*0170*/  SHF.R.S32.HI R4, RZ, 0x3, R4 ;  /* 0x00000003ff047819 */ /* 0x000fc80000011404 */
[----:B------:R-:W-:-:S05]  /*0180*/  PRMT R4, R4, 0x9910, RZ ;  /* 0x0000991004047816 */ /* 0x000fca00000000ff */
[----:B------:R-:W-:Y:S02]  /*0190*/  IMAD R3, R3, 0x20, R4 ;  /* 0x0000002003037824 */ /* 0x000fe400078e0204 */
[----:B------:R-:W1:Y:S02]  /*01a0*/  LDC.64 R4, c[0x0][0x230] ;  /* 0x00008c00ff047b82 */ /* 0x000e640000000a00 */
[----:B--2---:R-:W-:-:S06]  /*01b0*/  IMAD.WIDE R12, R3, 0x4, R6 ;  /* 0x00000004030c7825 */ /* 0x004fcc00078e0206 */
[----:B------:R-:W2:Y:S01]  /*01c0*/  LDG.E.EL R12, desc[UR4][R12.64] ;  /* 0x000000040c0c7981 */ /* 0x000ea2000c2e1900 */
[----:B----4-:R-:W-:-:S04]  /*01d0*/  IMAD.WIDE R10, R3, 0x4, R10 ;  /* 0x00000004030a7825 */ /* 0x010fc800078e020a */
[----:B-----5:R-:W-:Y:S02]  /*01e0*/  IMAD.WIDE R6, R0, 0x4, R8 ;  /* 0x0000000400067825 */ /* 0x020fe400078e0208 */
[----:B------:R-:W3:Y:S04]  /*01f0*/  LDG.E.EL R10, desc[UR4][R10.64] ;  /* 0x000000040a0a7981 */ /* 0x000ee8000c2e1900 */
[----:B------:R-:W3:Y:S01]  /*0200*/  LDG.E.64 R6, desc[UR4][R6.64] ;  /* 0x0000000406067981 */ /* 0x000ee2000c1e1b00 */
[----:B0-----:R-:W-:-:S04]  /*0210*/  IMAD.WIDE R8, R2, 0x4, R14 ;  /* 0x0000000402087825 */ /* 0x001fc800078e020e */
[----:B-1----:R-:W-:Y:S02]  /*0220*/  IMAD.WIDE R4, R2, 0x4, R4 ;  /* 0x0000000402047825 */ /* 0x002fe400078e0204 */
[----:B------:R-:W4:Y:S04]  /*0230*/  LDG.E.EL.64 R2, desc[UR4][R8.64] ;  /* 0x0000000408027981 */ /* 0x000f28000c2e1b00 */
[----:B------:R-:W4:Y:S01]  /*0240*/  LDG.E.EL.64 R4, desc[UR4][R4.64] ;  /* 0x0000000404047981 */ /* 0x000f22000c2e1b00 */
[----:B------:R-:W-:-:S04]  /*0250*/  IMAD.MOV.U32 R15, RZ, RZ, 0x3c000000 ;  /* 0x3c000000ff0f7424 */ /* 0x000fc800078e00ff */
[----:B--2---:R-:W-:Y:S02]  /*0260*/  FFMA R14, R12, R15, 9.9999997473787516356e-06 ;  /* 0x3727c5ac0c0e7423 */ /* 0x004fe4000000000f */
[----:B------:R-:W0:Y:S04]  /*0270*/  LDC.64 R12, c[0x0][0x238] ;  /* 0x00008e00ff0c7b82 */ /* 0x000e280000000a00 */
[----:B------:R-:W1:Y:S01]  /*0280*/  MUFU.RSQ R14, R14 ;  /* 0x0000000e000e7308 */ /* 0x000e620000001400 */
[--C-:B---3--:R-:W-:Y:S01]  /*0290*/  FADD R15, R6, -R10.reuse ;  /* 0x8000000a060f7221 */ /* 0x108fe20000000000 */
[----:B------:R-:W-:-:S03]  /*02a0*/  FADD R11, R7, -R10 ;  /* 0x8000000a070b7221 */ /* 0x000fc60000000000 */
[C---:B-1----:R-:W-:Y:S01]  /*02b0*/  FMUL R15, R14.reuse, R15 ;  /* 0x0000000f0e0f7220 */ /* 0x042fe20000400000 */
[----:B------:R-:W-:-:S03]  /*02c0*/  FMUL R6, R14, R11 ;  /* 0x0000000b0e067220 */ /* 0x000fc60000400000 */
[----:B----4-:R-:W-:Y:S01]  /*02d0*/  FFMA R15, R2, R15, R4 ;  /* 0x0000000f020f7223 */ /* 0x010fe20000000004 */
[----:B------:R-:W-:Y:S01]  /*02e0*/  FFMA R6, R3, R6, R5 ;  /* 0x0000000603067223 */ /* 0x000fe20000000005 */
[----:B0-----:R-:W-:-:S03]  /*02f0*/  IMAD.WIDE R2, R0, 0x4, R12 ;  /* 0x0000000400027825 */ /* 0x001fc600078e020c */
[C---:B------:R-:W-:Y:S02]  /*0300*/  FSETP.GEU.AND P0, PT, R15.reuse, RZ, PT ;  /* 0x000000ff0f00720b */ /* 0x040fe40003f0e000 */
[C---:B------:R-:W-:Y:S02]  /*0310*/  FSETP.GEU.AND P1, PT, R6.reuse, RZ, PT ;  /* 0x000000ff0600720b */ /* 0x040fe40003f2e000 */
[----:B------:R-:W-:Y:S02]  /*0320*/  FSEL R4, R15, RZ, P0 ;  /* 0x000000ff0f047208 */ /* 0x000fe40000000000 */
[----:B------:R-:W-:-:S05]  /*0330*/  FSEL R5, R6, RZ, P1 ;  /* 0x000000ff06057208 */ /* 0x000fca0000800000 */
[----:B------:R-:W-:Y:S01]  /*0340*/  STG.E.64 desc[UR4][R2.64], R4 ;  /* 0x0000000402007986 */ /* 0x000fe2000c101b04 */
[----:B------:R-:W-:Y:S05]  /*0350*/  EXIT ;  /* 0x000000000000794d */ /* 0x000fea0003800000 */
.L_x_0:
[----:B------:R-:W-:-:S00]  /*0360*/  BRA `(.L_x_0) ;  /* 0xfffffffc00fc7947 */ /* 0x000fc0000383ffff */
[----:B------:R-:W-:-:S00]  /*0370*/  NOP ;  /* 0x0000000000007918 */ /* 0x000fc00000000000 */
        /* <DEDUP_REMOVED lines=8> */
.L_x_1:


//--------------------- .nv.global.init           --------------------------
	.section	.nv.global.init,"aw",@progbits
.nv.global.init:
	.type		_$_str,@object
	.size		_$_str,(.L_0 - _$_str)
_$_str:
        /*0000*/ 	.byte	0x5f, 0x5f, 0x43, 0x55, 0x44, 0x41, 0x5f, 0x46, 0x54, 0x5a, 0x00
.L_0:


//--------------------- .nv.constant0.triton_poi_fused_native_group_norm_relu_28 --------------------------
	.section	.nv.constant0.triton_poi_fused_native_group_norm_relu_28,"a",@progbits
	.sectionflags	@""
	.align	4
.nv.constant0.triton_poi_fused_native_group_norm_relu_28:
	.zero		580
